//
// Generated by NVIDIA NVVM Compiler
//
// Compiler Build ID: CL-36424714
// Cuda compilation tools, release 13.0, V13.0.88
// Based on NVVM 20.0.0
//

.version 9.0
.target sm_100
.address_size 64

	// .globl	_Z11kernel_testPf
.extern .func  (.param .b32 func_retval0) vprintf
(
	.param .b64 vprintf_param_0,
	.param .b64 vprintf_param_1
)
;
// _ZZ11kernel_testPfE5sdata has been demoted
.global .align 1 .b8 $str[25] = {116, 104, 114, 101, 97, 100, 58, 32, 37, 100, 58, 32, 37, 102, 44, 37, 102, 44, 37, 102, 44, 37, 102, 10};

.visible .entry _Z11kernel_testPf(
	.param .u64 .ptr .align 1 _Z11kernel_testPf_param_0
)
{
	.local .align 16 .b8 	__local_depot0[80];
	.reg .b64 	%SP;
	.reg .b64 	%SPL;
	.reg .pred 	%p<2>;
	.reg .b32 	%r<13>;
	.reg .b32 	%f<6>;
	.reg .b64 	%rd<16>;
	.reg .b64 	%fd<5>;
	// demoted variable
	.shared .align 4 .b8 _ZZ11kernel_testPfE5sdata[64];
	mov.u64 	%SPL, __local_depot0;
	cvta.local.u64 	%SP, %SPL;
	add.u64 	%rd1, %SPL, 0;
	mov.u32 	%r2, _ZZ11kernel_testPfE5sdata;
	cvt.u64.u32 	%rd3, %r2;
	cvta.shared.u64 	%rd4, %rd3;
	add.s64 	%rd5, %rd4, 16;
	st.local.v2.u64 	[%rd1], {%rd4, %rd5};
	add.s64 	%rd6, %rd4, 48;
	add.s64 	%rd7, %rd4, 32;
	st.local.v2.u64 	[%rd1+16], {%rd7, %rd6};
	mov.u32 	%r1, %tid.x;
	setp.gt.u32 	%p1, %r1, 3;
	@%p1 bra 	$L__BB0_2;
	cvt.rn.f32.u32 	%f1, %r1;
	shl.b32 	%r3, %r1, 4;
	add.s32 	%r5, %r2, %r3;
	st.shared.f32 	[%r5], %f1;
	st.shared.f32 	[%r5+4], %f1;
	st.shared.f32 	[%r5+8], %f1;
	st.shared.f32 	[%r5+12], %f1;
$L__BB0_2:
	mov.u32 	%r6, %ctaid.x;
	and.b32  	%r7, %r6, 16777215;
	mov.u32 	%r8, %ntid.x;
	mad.lo.s32 	%r9, %r7, %r8, %r1;
	add.u64 	%rd8, %SP, 32;
	add.u64 	%rd9, %SPL, 32;
	bar.sync 	0;
	shl.b32 	%r10, %r9, 3;
	cvt.u64.u32 	%rd10, %r10;
	and.b64  	%rd11, %rd10, 24;
	add.s64 	%rd12, %rd1, %rd11;
	ld.local.u64 	%rd13, [%rd12];
	ld.f32 	%f2, [%rd13];
	cvt.f64.f32 	%fd1, %f2;
	ld.f32 	%f3, [%rd13+4];
	cvt.f64.f32 	%fd2, %f3;
	ld.f32 	%f4, [%rd13+8];
	cvt.f64.f32 	%fd3, %f4;
	ld.f32 	%f5, [%rd13+12];
	cvt.f64.f32 	%fd4, %f5;
	st.local.u32 	[%rd9], %r9;
	st.local.f64 	[%rd9+8], %fd1;
	st.local.f64 	[%rd9+16], %fd2;
	st.local.f64 	[%rd9+24], %fd3;
	st.local.f64 	[%rd9+32], %fd4;
	mov.u64 	%rd14, $str;
	cvta.global.u64 	%rd15, %rd14;
	{ // callseq 0, 0
	.param .b64 param0;
	st.param.b64 	[param0], %rd15;
	.param .b64 param1;
	st.param.b64 	[param1], %rd8;
	.param .b32 retval0;
	call.uni (retval0), 
	vprintf, 
	(
	param0, 
	param1
	);
	ld.param.b32 	%r11, [retval0];
	} // callseq 0
	ret;

}


// ===== COMPILED SASS (sm_100) =====

	.target	sm_100

	.elftype	@"ET_EXEC"


//--------------------- .note.nv.tkinfo           --------------------------
	.section	.note.nv.tkinfo,"",@"SHT_NOTE"
	.sectionflags	@"SHF_NOTE_NV_TKINFO"
	.tkinfo
        /*0018*/ 	.word	0x00000002
        /*0030*/ 	.string	""
        /*0030*/ 	.string	"ptxas"
        /*0030*/ 	.string	"Cuda compilation tools, release 13.0, V13.0.88"
        /*0030*/ 	.string	"Build cuda_13.0.r13.0/compiler.36424714_0"
        /*0030*/ 	.string	"-arch sm_100 -m 64 "



//--------------------- .note.nv.cuinfo           --------------------------
	.section	.note.nv.cuinfo,"",@"SHT_NOTE"
	.sectionflags	@"SHF_NOTE_NV_CUINFO"
        /*0018*/ 	.short	0x0002
        /*001a*/ 	.short	0x0064
        /*001c*/ 	.short	0x0082
	.zero		2


//--------------------- .nv.info                  --------------------------
	.section	.nv.info,"",@"SHT_CUDA_INFO"
	.align	4


	//----- nvinfo : EIATTR_REGCOUNT
	.align		4
        /*0000*/ 	.byte	0x04, 0x2f
        /*0002*/ 	.short	(.L_2 - .L_1)
	.align		4
.L_1:
        /*0004*/ 	.word	index@(_Z11kernel_testPf)
        /*0008*/ 	.word	0x00000018


	//----- nvinfo : EIATTR_FRAME_SIZE
	.align		4
.L_2:
        /*000c*/ 	.byte	0x04, 0x11
        /*000e*/ 	.short	(.L_4 - .L_3)
	.align		4
.L_3:
        /*0010*/ 	.word	index@(_Z11kernel_testPf)
        /*0014*/ 	.word	0x00000050


	//----- nvinfo : EIATTR_MIN_STACK_SIZE
	.align		4
.L_4:
        /*0018*/ 	.byte	0x04, 0x12
        /*001a*/ 	.short	(.L_6 - .L_5)
	.align		4
.L_5:
        /*001c*/ 	.word	index@(_Z11kernel_testPf)
        /*0020*/ 	.word	0x00000050
.L_6:


//--------------------- .nv.compat                --------------------------
	.section	.nv.compat,"",@"SHT_CUDA_COMPAT_INFO"
	.align	4
        /*0000*/ 	.byte	0x02, 0x09, 0x00, 0x00, 0x02, 0x02, 0x01, 0x00, 0x02, 0x05, 0x05, 0x00, 0x03, 0x07, 0x01, 0x01
        /*0010*/ 	.byte	0x02, 0x03, 0x00, 0x00, 0x02, 0x06, 0x01, 0x00, 0x04, 0x0b, 0x08, 0x00, 0x09, 0x00, 0x00, 0x00
        /*0020*/ 	.byte	0x00, 0x00, 0x00, 0x00


//--------------------- .nv.info._Z11kernel_testPf --------------------------
	.section	.nv.info._Z11kernel_testPf,"",@"SHT_CUDA_INFO"
	.sectionflags	@""
	.align	4


	//----- nvinfo : EIATTR_CUDA_API_VERSION
	.align		4
        /*0000*/ 	.byte	0x04, 0x37
        /*0002*/ 	.short	(.L_8 - .L_7)
.L_7:
        /*0004*/ 	.word	0x00000082


	//----- nvinfo : EIATTR_KPARAM_INFO
	.align		4
.L_8:
        /*0008*/ 	.byte	0x04, 0x17
        /*000a*/ 	.short	(.L_10 - .L_9)
.L_9:
        /*000c*/ 	.word	0x00000000
        /*0010*/ 	.short	0x0000
        /*0012*/ 	.short	0x0000
        /*0014*/ 	.byte	0x00, 0xf5, 0x21, 0x00


	//----- nvinfo : EIATTR_SPARSE_MMA_MASK
	.align		4
.L_10:
        /*0018*/ 	.byte	0x03, 0x50
        /*001a*/ 	.short	0x0000


	//----- nvinfo : EIATTR_MAXREG_COUNT
	.align		4
        /*001c*/ 	.byte	0x03, 0x1b
        /*001e*/ 	.short	0x00ff


	//----- nvinfo : EIATTR_NUM_BARRIERS
	.align		4
        /*0020*/ 	.byte	0x02, 0x4c
        /*0022*/ 	.byte	0x01
	.zero		1


	//----- nvinfo : EIATTR_EXTERNS
	.align		4
        /*0024*/ 	.byte	0x04, 0x0f
        /*0026*/ 	.short	(.L_12 - .L_11)


	//   ....[0]....
	.align		4
.L_11:
        /*0028*/ 	.word	index@(vprintf)


	//----- nvinfo : EIATTR_MERCURY_ISA_VERSION
	.align		4
.L_12:
        /*002c*/ 	.byte	0x03, 0x5f
        /*002e*/ 	.short	0x0101


	//----- nvinfo : EIATTR_VRC_CTA_INIT_COUNT
	.align		4
        /*0030*/ 	.byte	0x02, 0x4a
	.zero		1
	.zero		1


	//----- nvinfo : EIATTR_SYSCALL_OFFSETS
	.align		4
        /*0034*/ 	.byte	0x04, 0x46
        /*0036*/ 	.short	(.L_14 - .L_13)


	//   ....[0]....
.L_13:
        /*0038*/ 	.word	0x000003c0


	//----- nvinfo : EIATTR_EXIT_INSTR_OFFSETS
	.align		4
.L_14:
        /*003c*/ 	.byte	0x04, 0x1c
        /*003e*/ 	.short	(.L_16 - .L_15)


	//   ....[0]....
.L_15:
        /*0040*/ 	.word	0x000003d0


	//----- nvinfo : EIATTR_CBANK_PARAM_SIZE
	.align		4
.L_16:
        /*0044*/ 	.byte	0x03, 0x19
        /*0046*/ 	.short	0x0008


	//----- nvinfo : EIATTR_PARAM_CBANK
	.align		4
        /*0048*/ 	.byte	0x04, 0x0a
        /*004a*/ 	.short	(.L_18 - .L_17)
	.align		4
.L_17:
        /*004c*/ 	.word	index@(.nv.constant0._Z11kernel_testPf)
        /*0050*/ 	.short	0x0380
        /*0052*/ 	.short	0x0008


	//----- nvinfo : EIATTR_SW_WAR
	.align		4
.L_18:
        /*0054*/ 	.byte	0x04, 0x36
        /*0056*/ 	.short	(.L_20 - .L_19)
.L_19:
        /*0058*/ 	.word	0x00000008
.L_20:


//--------------------- .nv.callgraph             --------------------------
	.section	.nv.callgraph,"",@"SHT_CUDA_CALLGRAPH"
	.align	4
	.sectionentsize	8
	.align		4
        /*0000*/ 	.word	0x00000000
	.align		4
        /*0004*/ 	.word	0xffffffff
	.align		4
        /*0008*/ 	.word	index@(_Z11kernel_testPf)
	.align		4
        /*000c*/ 	.word	index@(vprintf)
	.align		4
        /*0010*/ 	.word	0x00000000
	.align		4
        /*0014*/ 	.word	0xfffffffe
	.align		4
        /*0018*/ 	.word	0x00000000
	.align		4
        /*001c*/ 	.word	0xfffffffd
	.align		4
        /*0020*/ 	.word	0x00000000
	.align		4
        /*0024*/ 	.word	0xfffffffc


//--------------------- .nv.constant4             --------------------------
	.section	.nv.constant4,"a",@progbits
	.align	8
	.align		8
.nv.constant4:
        /*0000*/ 	.dword	vprintf
	.align		8
        /*0008*/ 	.dword	$str


//--------------------- .text._Z11kernel_testPf   --------------------------
	.section	.text._Z11kernel_testPf,"ax",@progbits
	.align	128
        .global         _Z11kernel_testPf
        .type           _Z11kernel_testPf,@function
        .size           _Z11kernel_testPf,(.L_x_2 - _Z11kernel_testPf)
        .other          _Z11kernel_testPf,@"STO_CUDA_ENTRY STV_DEFAULT"
_Z11kernel_testPf:
.text._Z11kernel_testPf:
[----:B------:R-:W0:Y:S01]  /*0000*/  LDC R1, c[0x0][0x37c] ;  /* 0x0000df00ff017b82 */ /* 0x000e220000000800 */
[----:B------:R-:W1:Y:S07]  /*0010*/  S2R R3, SR_CgaCtaId ;  /* 0x0000000000037919 */ /* 0x000e6e0000008800 */
[----:B------:R-:W2:Y:S01]  /*0020*/  S2UR UR4, SR_CTAID.X ;  /* 0x00000000000479c3 */ /* 0x000ea20000002500 */
[----:B------:R-:W3:Y:S01]  /*0030*/  LDCU UR6, c[0x0][0x2fc] ;  /* 0x00005f80ff0677ac */ /* 0x000ee20008000800 */
[----:B------:R-:W-:Y:S01]  /*0040*/  MOV R0, 0x400 ;  /* 0x0000040000007802 */ /* 0x000fe20000000f00 */
[----:B------:R-:W4:Y:S01]  /*0050*/  S2R R8, SR_TID.X ;  /* 0x0000000000087919 */ /* 0x000f220000002100 */
[----:B0-----:R-:W-:Y:S01]  /*0060*/  VIADD R1, R1, 0xffffffb0 ;  /* 0xffffffb001017836 */ /* 0x001fe20000000000 */
[----:B------:R-:W0:Y:S03]  /*0070*/  S2R R2, SR_SWINHI ;  /* 0x0000000000027919 */ /* 0x000e260000002f00 */
[----:B------:R-:W4:Y:S01]  /*0080*/  LDC R5, c[0x0][0x360] ;  /* 0x0000d800ff057b82 */ /* 0x000f220000000800 */
[----:B--2---:R-:W-:Y:S01]  /*0090*/  ULOP3.LUT UR4, UR4, 0xffffff, URZ, 0xc0, !UPT ;  /* 0x00ffffff04047892 */ /* 0x004fe2000f8ec0ff */
[----:B-1----:R-:W-:-:S05]  /*00a0*/  LEA R3, R3, R0, 0x18 ;  /* 0x0000000003037211 */ /* 0x002fca00078ec0ff */
[----:B----4-:R-:W-:Y:S01]  /*00b0*/  IMAD R0, R5, UR4, R8 ;  /* 0x0000000405007c24 */ /* 0x010fe2000f8e0208 */
[----:B------:R-:W-:Y:S02]  /*00c0*/  MOV R4, R3 ;  /* 0x0000000300047202 */ /* 0x000fe40000000f00 */
[----:B0-----:R-:W-:Y:S01]  /*00d0*/  MOV R5, R2 ;  /* 0x0000000200057202 */ /* 0x001fe20000000f00 */
[----:B------:R-:W-:Y:S01]  /*00e0*/  IMAD.SHL.U32 R2, R0, 0x8, RZ ;  /* 0x0000000800027824 */ /* 0x000fe200078e00ff */
[C---:B------:R-:W-:Y:S02]  /*00f0*/  IADD3 R6, P0, PT, R4.reuse, 0x10, RZ ;  /* 0x0000001004067810 */ /* 0x040fe40007f1e0ff */
[C---:B------:R-:W-:Y:S02]  /*0100*/  IADD3 R11, P1, PT, R4.reuse, 0x30, RZ ;  /* 0x00000030040b7810 */ /* 0x040fe40007f3e0ff */
[----:B------:R-:W-:Y:S01]  /*0110*/  IADD3 R9, P2, PT, R4, 0x20, RZ ;  /* 0x0000002004097810 */ /* 0x000fe20007f5e0ff */
[--C-:B------:R-:W-:Y:S01]  /*0120*/  IMAD.X R7, RZ, RZ, R5.reuse, P0 ;  /* 0x000000ffff077224 */ /* 0x100fe200000e0605 */
[----:B------:R-:W-:Y:S01]  /*0130*/  LOP3.LUT R2, R2, 0x18, RZ, 0xc0, !PT ;  /* 0x0000001802027812 */ /* 0x000fe200078ec0ff */
[----:B------:R-:W-:-:S02]  /*0140*/  IMAD.X R12, RZ, RZ, R5, P1 ;  /* 0x000000ffff0c7224 */ /* 0x000fc400008e0605 */
[----:B------:R-:W-:Y:S01]  /*0150*/  IMAD.X R10, RZ, RZ, R5, P2 ;  /* 0x000000ffff0a7224 */ /* 0x000fe200010e0605 */
[----:B------:R0:W-:Y:S01]  /*0160*/  STL.128 [R1], R4 ;  /* 0x0000000401007387 */ /* 0x0001e20000100c00 */
[----:B------:R-:W-:Y:S01]  /*0170*/  IADD3 R16, PT, PT, R1, R2, RZ ;  /* 0x0000000201107210 */ /* 0x000fe20007ffe0ff */
[----:B0-----:R-:W-:Y:S01]  /*0180*/  IMAD.MOV.U32 R4, RZ, RZ, R9 ;  /* 0x000000ffff047224 */ /* 0x001fe200078e0009 */
[----:B------:R-:W-:Y:S01]  /*0190*/  MOV R7, R12 ;  /* 0x0000000c00077202 */ /* 0x000fe20000000f00 */
[----:B------:R-:W-:Y:S02]  /*01a0*/  IMAD.MOV.U32 R5, RZ, RZ, R10 ;  /* 0x000000ffff057224 */ /* 0x000fe400078e000a */
[----:B------:R-:W-:-:S05]  /*01b0*/  IMAD.MOV.U32 R6, RZ, RZ, R11 ;  /* 0x000000ffff067224 */ /* 0x000fca00078e000b */
[----:B------:R0:W-:Y:S04]  /*01c0*/  STL.128 [R1+0x10], R4 ;  /* 0x0000100401007387 */ /* 0x0001e80000100c00 */
[----:B------:R-:W2:Y:S01]  /*01d0*/  LDL.64 R16, [R16] ;  /* 0x0000000010107983 */ /* 0x000ea20000100a00 */
[----:B------:R-:W-:Y:S01]  /*01e0*/  ISETP.GT.U32.AND P0, PT, R8, 0x3, PT ;  /* 0x000000030800780c */ /* 0x000fe20003f04070 */
[----:B------:R-:W2:-:S12]  /*01f0*/  LDCU.64 UR4, c[0x0][0x358] ;  /* 0x00006b00ff0477ac */ /* 0x000e980008000a00 */
[----:B------:R-:W-:Y:S01]  /*0200*/  @!P0 I2FP.F32.U32 R12, R8 ;  /* 0x00000008000c8245 */ /* 0x000fe20000201000 */
[----:B------:R-:W-:-:S03]  /*0210*/  @!P0 IMAD R2, R8, 0x10, R3 ;  /* 0x0000001008028824 */ /* 0x000fc600078e0203 */
[----:B------:R-:W-:Y:S01]  /*0220*/  MOV R15, R12 ;  /* 0x0000000c000f7202 */ /* 0x000fe20000000f00 */
[--C-:B------:R-:W-:Y:S02]  /*0230*/  IMAD.MOV.U32 R13, RZ, RZ, R12.reuse ;  /* 0x000000ffff0d7224 */ /* 0x100fe400078e000c */
[----:B------:R-:W-:-:S05]  /*0240*/  IMAD.MOV.U32 R14, RZ, RZ, R12 ;  /* 0x000000ffff0e7224 */ /* 0x000fca00078e000c */
[----:B------:R1:W-:Y:S01]  /*0250*/  @!P0 STS.128 [R2], R12 ;  /* 0x0000000c02008388 */ /* 0x0003e20000000c00 */
[----:B------:R-:W-:Y:S06]  /*0260*/  BAR.SYNC.DEFER_BLOCKING 0x0 ;  /* 0x0000000000007b1d */ /* 0x000fec0000010000 */
[----:B--2---:R-:W2:Y:S04]  /*0270*/  LD.E R18, desc[UR4][R16.64] ;  /* 0x0000000410127980 */ /* 0x004ea8000c101900 */
[----:B------:R-:W4:Y:S04]  /*0280*/  LD.E R8, desc[UR4][R16.64+0x4] ;  /* 0x0000040410087980 */ /* 0x000f28000c101900 */
[----:B------:R-:W5:Y:S04]  /*0290*/  LD.E R10, desc[UR4][R16.64+0x8] ;  /* 0x00000804100a7980 */ /* 0x000f68000c101900 */
[----:B------:R-:W5:Y:S01]  /*02a0*/  LD.E R3, desc[UR4][R16.64+0xc] ;  /* 0x00000c0410037980 */ /* 0x000f62000c101900 */
[----:B0-----:R-:W0:Y:S01]  /*02b0*/  LDC R6, c[0x0][0x2f8] ;  /* 0x0000be00ff067b82 */ /* 0x001e220000000800 */
[----:B-1----:R-:W-:Y:S01]  /*02c0*/  MOV R2, 0x0 ;  /* 0x0000000000027802 */ /* 0x002fe20000000f00 */
[----:B------:R-:W1:Y:S01]  /*02d0*/  LDCU.64 UR4, c[0x4][0x8] ;  /* 0x01000100ff0477ac */ /* 0x000e620008000a00 */
[----:B------:R0:W-:Y:S05]  /*02e0*/  STL [R1+0x20], R0 ;  /* 0x0000200001007387 */ /* 0x0001ea0000100800 */
[----:B------:R0:W2:Y:S01]  /*02f0*/  LDC.64 R12, c[0x4][R2] ;  /* 0x01000000020c7b82 */ /* 0x0000a20000000a00 */
[----:B-1----:R-:W-:-:S02]  /*0300*/  IMAD.U32 R4, RZ, RZ, UR4 ;  /* 0x00000004ff047e24 */ /* 0x002fc4000f8e00ff */
[----:B------:R-:W-:Y:S01]  /*0310*/  IMAD.U32 R5, RZ, RZ, UR5 ;  /* 0x00000005ff057e24 */ /* 0x000fe2000f8e00ff */
[----:B0-----:R-:W-:-:S04]  /*0320*/  IADD3 R6, P0, P1, R1, 0x20, R6 ;  /* 0x0000002001067810 */ /* 0x001fc8000791e006 */
[----:B---3--:R-:W-:Y:S01]  /*0330*/  IADD3.X R7, PT, PT, RZ, UR6, RZ, P0, P1 ;  /* 0x00000006ff077c10 */ /* 0x008fe200087e24ff */
[----:B--2---:R-:W0:Y:S08]  /*0340*/  F2F.F64.F32 R18, R18 ;  /* 0x0000001200127310 */ /* 0x004e300000201800 */
[----:B----4-:R-:W-:Y:S01]  /*0350*/  F2F.F64.F32 R8, R8 ;  /* 0x0000000800087310 */ /* 0x010fe20000201800 */
[----:B0-----:R0:W-:Y:S07]  /*0360*/  STL.64 [R1+0x28], R18 ;  /* 0x0000281201007387 */ /* 0x0011ee0000100a00 */
[----:B-----5:R-:W1:Y:S08]  /*0370*/  F2F.F64.F32 R10, R10 ;  /* 0x0000000a000a7310 */ /* 0x020e700000201800 */
[----:B------:R-:W2:Y:S01]  /*0380*/  F2F.F64.F32 R20, R3 ;  /* 0x0000000300147310 */ /* 0x000ea20000201800 */
[----:B-1----:R0:W-:Y:S04]  /*0390*/  STL.128 [R1+0x30], R8 ;  /* 0x0000300801007387 */ /* 0x0021e80000100c00 */
[----:B--2---:R0:W-:Y:S02]  /*03a0*/  STL.64 [R1+0x40], R20 ;  /* 0x0000401401007387 */ /* 0x0041e40000100a00 */
[----:B0-----:R-:W-:-:S07]  /*03b0*/  LEPC R20, `(.L_x_0) ;  /* 0x000000001014794e */ /* 0x001fce0000000000 */
[----:B------:R-:W-:Y:S05]  /*03c0*/  CALL.ABS.NOINC R12 ;  /* 0x000000000c007343 */ /* 0x000fea0003c00000 */
.L_x_0:
[----:B------:R-:W-:Y:S05]  /*03d0*/  EXIT ;  /* 0x000000000000794d */ /* 0x000fea0003800000 */
.L_x_1:
[----:B------:R-:W-:-:S00]  /*03e0*/  BRA `(.L_x_1) ;  /* 0xfffffffc00fc7947 */ /* 0x000fc0000383ffff */
[----:B------:R-:W-:-:S00]  /*03f0*/  NOP ;  /* 0x0000000000007918 */ /* 0x000fc00000000000 */
        /* <DEDUP_REMOVED lines=8> */
.L_x_2:


//--------------------- .nv.global.init           --------------------------
	.section	.nv.global.init,"aw",@progbits
.nv.global.init:
	.type		$str,@object
	.size		$str,(.L_0 - $str)
$str:
        /*0000*/ 	.byte	0x74, 0x68, 0x72, 0x65, 0x61, 0x64, 0x3a, 0x20, 0x25, 0x64, 0x3a, 0x20, 0x25, 0x66, 0x2c, 0x25
        /*0010*/ 	.byte	0x66, 0x2c, 0x25, 0x66, 0x2c, 0x25, 0x66, 0x0a, 0x00
.L_0:


//--------------------- .nv.shared._Z11kernel_testPf --------------------------
	.section	.nv.shared._Z11kernel_testPf,"aw",@nobits
	.sectionflags	@""
	.align	4
.nv.shared._Z11kernel_testPf:
	.zero		1088


//--------------------- .nv.shared.reserved.0     --------------------------
	.section	.nv.shared.reserved.0,"aw",@nobits
	.weak		__nv_reservedSMEM_offset_0_alias
	.size		__nv_reservedSMEM_offset_0_alias, 0, 64
	.other		__nv_reservedSMEM_offset_0_alias,@"STO_CUDA_RESERVED_SHARED STV_DEFAULT"
__nv_reservedSMEM_offset_0_alias:
	.zero		0
	.zero		64


//--------------------- .nv.constant0._Z11kernel_testPf --------------------------
	.section	.nv.constant0._Z11kernel_testPf,"a",@progbits
	.sectionflags	@""
	.align	4
.nv.constant0._Z11kernel_testPf:
	.zero		904


//--------------------- SYMBOLS --------------------------

	.type		.nv.reservedSmem.offset0,@object
	.size		.nv.reservedSmem.offset0,0x4
	.type		.nv.reservedSmem.cap,@object
	.size		.nv.reservedSmem.cap,0x4
	.type		vprintf,@function
